//
// Generated by NVIDIA NVVM Compiler
//
// Compiler Build ID: CL-36424714
// Cuda compilation tools, release 13.0, V13.0.88
// Based on NVVM 20.0.0
//

.version 9.0
.target sm_100
.address_size 64

	// .globl	_Z16vectorAdd_kernelPiS_S_

.visible .entry _Z16vectorAdd_kernelPiS_S_(
	.param .u64 .ptr .align 1 _Z16vectorAdd_kernelPiS_S__param_0,
	.param .u64 .ptr .align 1 _Z16vectorAdd_kernelPiS_S__param_1,
	.param .u64 .ptr .align 1 _Z16vectorAdd_kernelPiS_S__param_2
)
{
	.reg .pred 	%p<2>;
	.reg .b32 	%r<8>;
	.reg .b64 	%rd<11>;

	ld.param.u64 	%rd1, [_Z16vectorAdd_kernelPiS_S__param_0];
	ld.param.u64 	%rd2, [_Z16vectorAdd_kernelPiS_S__param_1];
	ld.param.u64 	%rd3, [_Z16vectorAdd_kernelPiS_S__param_2];
	mov.u32 	%r2, %ctaid.x;
	mov.u32 	%r3, %ntid.x;
	mov.u32 	%r4, %tid.x;
	mad.lo.s32 	%r1, %r2, %r3, %r4;
	setp.gt.s32 	%p1, %r1, 1048575;
	@%p1 bra 	$L__BB0_2;
	cvta.to.global.u64 	%rd4, %rd1;
	cvta.to.global.u64 	%rd5, %rd2;
	cvta.to.global.u64 	%rd6, %rd3;
	mul.wide.s32 	%rd7, %r1, 4;
	add.s64 	%rd8, %rd4, %rd7;
	ld.global.u32 	%r5, [%rd8];
	add.s64 	%rd9, %rd5, %rd7;
	ld.global.u32 	%r6, [%rd9];
	add.s32 	%r7, %r6, %r5;
	add.s64 	%rd10, %rd6, %rd7;
	st.global.u32 	[%rd10], %r7;
$L__BB0_2:
	ret;

}


// ===== COMPILED SASS (sm_100) =====

	.target	sm_100

	.elftype	@"ET_EXEC"


//--------------------- .note.nv.tkinfo           --------------------------
	.section	.note.nv.tkinfo,"",@"SHT_NOTE"
	.sectionflags	@"SHF_NOTE_NV_TKINFO"
	.tkinfo
        /*0018*/ 	.word	0x00000002
        /*0030*/ 	.string	""
        /*0030*/ 	.string	"ptxas"
        /*0030*/ 	.string	"Cuda compilation tools, release 13.0, V13.0.88"
        /*0030*/ 	.string	"Build cuda_13.0.r13.0/compiler.36424714_0"
        /*0030*/ 	.string	"-arch sm_100 -m 64 "



//--------------------- .note.nv.cuinfo           --------------------------
	.section	.note.nv.cuinfo,"",@"SHT_NOTE"
	.sectionflags	@"SHF_NOTE_NV_CUINFO"
        /*0018*/ 	.short	0x0002
        /*001a*/ 	.short	0x0064
        /*001c*/ 	.short	0x0082
	.zero		2


//--------------------- .nv.info                  --------------------------
	.section	.nv.info,"",@"SHT_CUDA_INFO"
	.align	4


	//----- nvinfo : EIATTR_REGCOUNT
	.align		4
        /*0000*/ 	.byte	0x04, 0x2f
        /*0002*/ 	.short	(.L_1 - .L_0)
	.align		4
.L_0:
        /*0004*/ 	.word	index@(_Z16vectorAdd_kernelPiS_S_)
        /*0008*/ 	.word	0x0000000c


	//----- nvinfo : EIATTR_FRAME_SIZE
	.align		4
.L_1:
        /*000c*/ 	.byte	0x04, 0x11
        /*000e*/ 	.short	(.L_3 - .L_2)
	.align		4
.L_2:
        /*0010*/ 	.word	index@(_Z16vectorAdd_kernelPiS_S_)
        /*0014*/ 	.word	0x00000000


	//----- nvinfo : EIATTR_MIN_STACK_SIZE
	.align		4
.L_3:
        /*0018*/ 	.byte	0x04, 0x12
        /*001a*/ 	.short	(.L_5 - .L_4)
	.align		4
.L_4:
        /*001c*/ 	.word	index@(_Z16vectorAdd_kernelPiS_S_)
        /*0020*/ 	.word	0x00000000
.L_5:


//--------------------- .nv.compat                --------------------------
	.section	.nv.compat,"",@"SHT_CUDA_COMPAT_INFO"
	.align	4
        /*0000*/ 	.byte	0x02, 0x09, 0x00, 0x00, 0x02, 0x02, 0x01, 0x00, 0x02, 0x05, 0x05, 0x00, 0x03, 0x07, 0x01, 0x01
        /*0010*/ 	.byte	0x02, 0x03, 0x00, 0x00, 0x02, 0x06, 0x01, 0x00, 0x04, 0x0b, 0x08, 0x00, 0x09, 0x00, 0x00, 0x00
        /*0020*/ 	.byte	0x00, 0x00, 0x00, 0x00


//--------------------- .nv.info._Z16vectorAdd_kernelPiS_S_ --------------------------
	.section	.nv.info._Z16vectorAdd_kernelPiS_S_,"",@"SHT_CUDA_INFO"
	.sectionflags	@""
	.align	4


	//----- nvinfo : EIATTR_CUDA_API_VERSION
	.align		4
        /*0000*/ 	.byte	0x04, 0x37
        /*0002*/ 	.short	(.L_7 - .L_6)
.L_6:
        /*0004*/ 	.word	0x00000082


	//----- nvinfo : EIATTR_KPARAM_INFO
	.align		4
.L_7:
        /*0008*/ 	.byte	0x04, 0x17
        /*000a*/ 	.short	(.L_9 - .L_8)
.L_8:
        /*000c*/ 	.word	0x00000000
        /*0010*/ 	.short	0x0002
        /*0012*/ 	.short	0x0010
        /*0014*/ 	.byte	0x00, 0xf5, 0x21, 0x00


	//----- nvinfo : EIATTR_KPARAM_INFO
	.align		4
.L_9:
        /*0018*/ 	.byte	0x04, 0x17
        /*001a*/ 	.short	(.L_11 - .L_10)
.L_10:
        /*001c*/ 	.word	0x00000000
        /*0020*/ 	.short	0x0001
        /*0022*/ 	.short	0x0008
        /*0024*/ 	.byte	0x00, 0xf5, 0x21, 0x00


	//----- nvinfo : EIATTR_KPARAM_INFO
	.align		4
.L_11:
        /*0028*/ 	.byte	0x04, 0x17
        /*002a*/ 	.short	(.L_13 - .L_12)
.L_12:
        /*002c*/ 	.word	0x00000000
        /*0030*/ 	.short	0x0000
        /*0032*/ 	.short	0x0000
        /*0034*/ 	.byte	0x00, 0xf5, 0x21, 0x00


	//----- nvinfo : EIATTR_SPARSE_MMA_MASK
	.align		4
.L_13:
        /*0038*/ 	.byte	0x03, 0x50
        /*003a*/ 	.short	0x0000


	//----- nvinfo : EIATTR_MAXREG_COUNT
	.align		4
        /*003c*/ 	.byte	0x03, 0x1b
        /*003e*/ 	.short	0x00ff


	//----- nvinfo : EIATTR_MERCURY_ISA_VERSION
	.align		4
        /*0040*/ 	.byte	0x03, 0x5f
        /*0042*/ 	.short	0x0101


	//----- nvinfo : EIATTR_VRC_CTA_INIT_COUNT
	.align		4
        /*0044*/ 	.byte	0x02, 0x4a
	.zero		1
	.zero		1


	//----- nvinfo : EIATTR_EXIT_INSTR_OFFSETS
	.align		4
        /*0048*/ 	.byte	0x04, 0x1c
        /*004a*/ 	.short	(.L_15 - .L_14)


	//   ....[0]....
.L_14:
        /*004c*/ 	.word	0x00000060


	//   ....[1]....
        /*0050*/ 	.word	0x00000120


	//----- nvinfo : EIATTR_CBANK_PARAM_SIZE
	.align		4
.L_15:
        /*0054*/ 	.byte	0x03, 0x19
        /*0056*/ 	.short	0x0018


	//----- nvinfo : EIATTR_PARAM_CBANK
	.align		4
        /*0058*/ 	.byte	0x04, 0x0a
        /*005a*/ 	.short	(.L_17 - .L_16)
	.align		4
.L_16:
        /*005c*/ 	.word	index@(.nv.constant0._Z16vectorAdd_kernelPiS_S_)
        /*0060*/ 	.short	0x0380
        /*0062*/ 	.short	0x0018


	//----- nvinfo : EIATTR_SW_WAR
	.align		4
.L_17:
        /*0064*/ 	.byte	0x04, 0x36
        /*0066*/ 	.short	(.L_19 - .L_18)
.L_18:
        /*0068*/ 	.word	0x00000008
.L_19:


//--------------------- .nv.callgraph             --------------------------
	.section	.nv.callgraph,"",@"SHT_CUDA_CALLGRAPH"
	.align	4
	.sectionentsize	8
	.align		4
        /*0000*/ 	.word	0x00000000
	.align		4
        /*0004*/ 	.word	0xffffffff
	.align		4
        /*0008*/ 	.word	0x00000000
	.align		4
        /*000c*/ 	.word	0xfffffffe
	.align		4
        /*0010*/ 	.word	0x00000000
	.align		4
        /*0014*/ 	.word	0xfffffffd
	.align		4
        /*0018*/ 	.word	0x00000000
	.align		4
        /*001c*/ 	.word	0xfffffffc


//--------------------- .text._Z16vectorAdd_kernelPiS_S_ --------------------------
	.section	.text._Z16vectorAdd_kernelPiS_S_,"ax",@progbits
	.align	128
        .global         _Z16vectorAdd_kernelPiS_S_
        .type           _Z16vectorAdd_kernelPiS_S_,@function
        .size           _Z16vectorAdd_kernelPiS_S_,(.L_x_1 - _Z16vectorAdd_kernelPiS_S_)
        .other          _Z16vectorAdd_kernelPiS_S_,@"STO_CUDA_ENTRY STV_DEFAULT"
_Z16vectorAdd_kernelPiS_S_:
.text._Z16vectorAdd_kernelPiS_S_:
[----:B------:R-:W-:Y:S01]  /*0000*/  LDC R1, c[0x0][0x37c] ;  /* 0x0000df00ff017b82 */ /* 0x000fe20000000800 */
[----:B------:R-:W0:Y:S07]  /*0010*/  S2R R0, SR_TID.X ;  /* 0x0000000000007919 */ /* 0x000e2e0000002100 */
[----:B------:R-:W0:Y:S08]  /*0020*/  S2UR UR4, SR_CTAID.X ;  /* 0x00000000000479c3 */ /* 0x000e300000002500 */
[----:B------:R-:W0:Y:S02]  /*0030*/  LDC R9, c[0x0][0x360] ;  /* 0x0000d800ff097b82 */ /* 0x000e240000000800 */
[----:B0-----:R-:W-:-:S05]  /*0040*/  IMAD R9, R9, UR4, R0 ;  /* 0x0000000409097c24 */ /* 0x001fca000f8e0200 */
[----:B------:R-:W-:-:S13]  /*0050*/  ISETP.GT.AND P0, PT, R9, 0xfffff, PT ;  /* 0x000fffff0900780c */ /* 0x000fda0003f04270 */
[----:B------:R-:W-:Y:S05]  /*0060*/  @P0 EXIT ;  /* 0x000000000000094d */ /* 0x000fea0003800000 */
[----:B------:R-:W0:Y:S01]  /*0070*/  LDC.64 R2, c[0x0][0x380] ;  /* 0x0000e000ff027b82 */ /* 0x000e220000000a00 */
[----:B------:R-:W1:Y:S07]  /*0080*/  LDCU.64 UR4, c[0x0][0x358] ;  /* 0x00006b00ff0477ac */ /* 0x000e6e0008000a00 */
[----:B------:R-:W2:Y:S08]  /*0090*/  LDC.64 R4, c[0x0][0x388] ;  /* 0x0000e200ff047b82 */ /* 0x000eb00000000a00 */
[----:B------:R-:W3:Y:S01]  /*00a0*/  LDC.64 R6, c[0x0][0x390] ;  /* 0x0000e400ff067b82 */ /* 0x000ee20000000a00 */
[----:B0-----:R-:W-:-:S06]  /*00b0*/  IMAD.WIDE R2, R9, 0x4, R2 ;  /* 0x0000000409027825 */ /* 0x001fcc00078e0202 */
[----:B-1----:R-:W4:Y:S01]  /*00c0*/  LDG.E R2, desc[UR4][R2.64] ;  /* 0x0000000402027981 */ /* 0x002f22000c1e1900 */
[----:B--2---:R-:W-:-:S06]  /*00d0*/  IMAD.WIDE R4, R9, 0x4, R4 ;  /* 0x0000000409047825 */ /* 0x004fcc00078e0204 */
[----:B------:R-:W4:Y:S01]  /*00e0*/  LDG.E R5, desc[UR4][R4.64] ;  /* 0x0000000404057981 */ /* 0x000f22000c1e1900 */
[----:B---3--:R-:W-:Y:S01]  /*00f0*/  IMAD.WIDE R6, R9, 0x4, R6 ;  /* 0x0000000409067825 */ /* 0x008fe200078e0206 */
[----:B----4-:R-:W-:-:S05]  /*0100*/  IADD3 R9, PT, PT, R2, R5, RZ ;  /* 0x0000000502097210 */ /* 0x010fca0007ffe0ff */
[----:B------:R-:W-:Y:S01]  /*0110*/  STG.E desc[UR4][R6.64], R9 ;  /* 0x0000000906007986 */ /* 0x000fe2000c101904 */
[----:B------:R-:W-:Y:S05]  /*0120*/  EXIT ;  /* 0x000000000000794d */ /* 0x000fea0003800000 */
.L_x_0:
[----:B------:R-:W-:-:S00]  /*0130*/  BRA `(.L_x_0) ;  /* 0xfffffffc00fc7947 */ /* 0x000fc0000383ffff */
[----:B------:R-:W-:-:S00]  /*0140*/  NOP ;  /* 0x0000000000007918 */ /* 0x000fc00000000000 */
        /* <DEDUP_REMOVED lines=11> */
.L_x_1:


//--------------------- .nv.shared.reserved.0     --------------------------
	.section	.nv.shared.reserved.0,"aw",@nobits
	.weak		__nv_reservedSMEM_offset_0_alias
	.size		__nv_reservedSMEM_offset_0_alias, 0, 64
	.other		__nv_reservedSMEM_offset_0_alias,@"STO_CUDA_RESERVED_SHARED STV_DEFAULT"
__nv_reservedSMEM_offset_0_alias:
	.zero		0
	.zero		64


//--------------------- .nv.constant0._Z16vectorAdd_kernelPiS_S_ --------------------------
	.section	.nv.constant0._Z16vectorAdd_kernelPiS_S_,"a",@progbits
	.sectionflags	@""
	.align	4
.nv.constant0._Z16vectorAdd_kernelPiS_S_:
	.zero		920


//--------------------- SYMBOLS --------------------------

	.type		.nv.reservedSmem.offset0,@object
	.size		.nv.reservedSmem.offset0,0x4
